	.headerflags	@"EF_CUDA_TEXMODE_UNIFIED EF_CUDA_64BIT_ADDRESS EF_CUDA_ACCELERATORS EF_CUDA_SM90 EF_CUDA_VIRTUAL_SM(EF_CUDA_SM90)"
	.elftype	@"ET_EXEC"


//--------------------- .nv.info                  --------------------------
	.section	.nv.info,"",@"SHT_CUDA_INFO"
	.align	4


	//----- nvinfo : EIATTR_REGCOUNT
	.align		4
        /*0000*/ 	.byte	0x04, 0x2f
        /*0002*/ 	.short	(.L_3 - .L_2)
	.align		4
.L_2:
        /*0004*/ 	.word	index@(triton_poi_fused__native_batch_norm_legit_no_training_add_relu_14)
        /*0008*/ 	.word	0x00000024


	//----- nvinfo : EIATTR_MIN_STACK_SIZE
	.align		4
.L_3:
        /*000c*/ 	.byte	0x04, 0x12
        /*000e*/ 	.short	(.L_5 - .L_4)
	.align		4
.L_4:
        /*0010*/ 	.word	index@(triton_poi_fused__native_batch_norm_legit_no_training_add_relu_14)
        /*0014*/ 	.word	0x00000000


	//----- nvinfo : EIATTR_FRAME_SIZE
	.align		4
.L_5:
        /*0018*/ 	.byte	0x04, 0x11
        /*001a*/ 	.short	(.L_7 - .L_6)
	.align		4
.L_6:
        /*001c*/ 	.word	index@(triton_poi_fused__native_batch_norm_legit_no_training_add_relu_14)
        /*0020*/ 	.word	0x00000000


	//----- nvinfo : EIATTR_MIN_STACK_SIZE
	.align		4
.L_7:
        /*0024*/ 	.byte	0x04, 0x12
        /*0026*/ 	.short	(.L_9 - .L_8)
	.align		4
.L_8:
        /*0028*/ 	.word	index@(triton_poi_fused__native_batch_norm_legit_no_training_add_relu_14)
        /*002c*/ 	.word	0x00000000
.L_9:


//--------------------- .nv.info.triton_poi_fused__native_batch_norm_legit_no_training_add_relu_14 --------------------------
	.section	.nv.info.triton_poi_fused__native_batch_norm_legit_no_training_add_relu_14,"",@"SHT_CUDA_INFO"
	.sectionflags	@""
	.align	4


	//----- nvinfo : EIATTR_CUDA_API_VERSION
	.align		4
        /*0000*/ 	.byte	0x04, 0x37
        /*0002*/ 	.short	(.L_11 - .L_10)
.L_10:
        /*0004*/ 	.word	0x0000007c


	//----- nvinfo : EIATTR_KPARAM_INFO
	.align		4
.L_11:
        /*0008*/ 	.byte	0x04, 0x17
        /*000a*/ 	.short	(.L_13 - .L_12)
.L_12:
        /*000c*/ 	.word	0x00000000
        /*0010*/ 	.short	0x0007
        /*0012*/ 	.short	0x0038
        /*0014*/ 	.byte	0x00, 0xf0, 0x11, 0x00


	//----- nvinfo : EIATTR_KPARAM_INFO
	.align		4
.L_13:
        /*0018*/ 	.byte	0x04, 0x17
        /*001a*/ 	.short	(.L_15 - .L_14)
.L_14:
        /*001c*/ 	.word	0x00000000
        /*0020*/ 	.short	0x0006
        /*0022*/ 	.short	0x0030
        /*0024*/ 	.byte	0x00, 0xf4, 0x21, 0x00


	//----- nvinfo : EIATTR_KPARAM_INFO
	.align		4
.L_15:
        /*0028*/ 	.byte	0x04, 0x17
        /*002a*/ 	.short	(.L_17 - .L_16)
.L_16:
        /*002c*/ 	.word	0x00000000
        /*0030*/ 	.short	0x0005
        /*0032*/ 	.short	0x0028
        /*0034*/ 	.byte	0x00, 0xf4, 0x21, 0x00


	//----- nvinfo : EIATTR_KPARAM_INFO
	.align		4
.L_17:
        /*0038*/ 	.byte	0x04, 0x17
        /*003a*/ 	.short	(.L_19 - .L_18)
.L_18:
        /*003c*/ 	.word	0x00000000
        /*0040*/ 	.short	0x0004
        /*0042*/ 	.short	0x0020
        /*0044*/ 	.byte	0x00, 0xf4, 0x21, 0x00


	//----- nvinfo : EIATTR_KPARAM_INFO
	.align		4
.L_19:
        /*0048*/ 	.byte	0x04, 0x17
        /*004a*/ 	.short	(.L_21 - .L_20)
.L_20:
        /*004c*/ 	.word	0x00000000
        /*0050*/ 	.short	0x0003
        /*0052*/ 	.short	0x0018
        /*0054*/ 	.byte	0x00, 0xf4, 0x21, 0x00


	//----- nvinfo : EIATTR_KPARAM_INFO
	.align		4
.L_21:
        /*0058*/ 	.byte	0x04, 0x17
        /*005a*/ 	.short	(.L_23 - .L_22)
.L_22:
        /*005c*/ 	.word	0x00000000
        /*0060*/ 	.short	0x0002
        /*0062*/ 	.short	0x0010
        /*0064*/ 	.byte	0x00, 0xf4, 0x21, 0x00


	//----- nvinfo : EIATTR_KPARAM_INFO
	.align		4
.L_23:
        /*0068*/ 	.byte	0x04, 0x17
        /*006a*/ 	.short	(.L_25 - .L_24)
.L_24:
        /*006c*/ 	.word	0x00000000
        /*0070*/ 	.short	0x0001
        /*0072*/ 	.short	0x0008
        /*0074*/ 	.byte	0x00, 0xf4, 0x21, 0x00


	//----- nvinfo : EIATTR_KPARAM_INFO
	.align		4
.L_25:
        /*0078*/ 	.byte	0x04, 0x17
        /*007a*/ 	.short	(.L_27 - .L_26)
.L_26:
        /*007c*/ 	.word	0x00000000
        /*0080*/ 	.short	0x0000
        /*0082*/ 	.short	0x0000
        /*0084*/ 	.byte	0x00, 0xf4, 0x21, 0x00


	//----- nvinfo : EIATTR_SPARSE_MMA_MASK
	.align		4
.L_27:
        /*0088*/ 	.byte	0x03, 0x50
        /*008a*/ 	.short	0x0000


	//----- nvinfo : EIATTR_MAXREG_COUNT
	.align		4
        /*008c*/ 	.byte	0x03, 0x1b
        /*008e*/ 	.short	0x00ff


	//----- nvinfo : EIATTR_EXIT_INSTR_OFFSETS
	.align		4
        /*0090*/ 	.byte	0x04, 0x1c
        /*0092*/ 	.short	(.L_29 - .L_28)


	//   ....[0]....
.L_28:
        /*0094*/ 	.word	0x00000b10


	//----- nvinfo : EIATTR_REQNTID
	.align		4
.L_29:
        /*0098*/ 	.byte	0x04, 0x10
        /*009a*/ 	.short	(.L_31 - .L_30)
.L_30:
        /*009c*/ 	.word	0x00000080
        /*00a0*/ 	.word	0x00000001
        /*00a4*/ 	.word	0x00000001


	//----- nvinfo : EIATTR_CBANK_PARAM_SIZE
	.align		4
.L_31:
        /*00a8*/ 	.byte	0x03, 0x19
        /*00aa*/ 	.short	0x003c


	//----- nvinfo : EIATTR_PARAM_CBANK
	.align		4
        /*00ac*/ 	.byte	0x04, 0x0a
        /*00ae*/ 	.short	(.L_33 - .L_32)
	.align		4
.L_32:
        /*00b0*/ 	.word	index@(.nv.constant0.triton_poi_fused__native_batch_norm_legit_no_training_add_relu_14)
        /*00b4*/ 	.short	0x0210
        /*00b6*/ 	.short	0x003c


	//----- nvinfo : EIATTR_SW_WAR
	.align		4
.L_33:
        /*00b8*/ 	.byte	0x04, 0x36
        /*00ba*/ 	.short	(.L_35 - .L_34)
.L_34:
        /*00bc*/ 	.word	0x00000008
.L_35:


//--------------------- .nv.callgraph             --------------------------
	.section	.nv.callgraph,"",@"SHT_CUDA_CALLGRAPH"
	.align	4
	.sectionentsize	8
	.align		4
        /*0000*/ 	.word	0x00000000
	.align		4
        /*0004*/ 	.word	0xffffffff
	.align		4
        /*0008*/ 	.word	0x00000000
	.align		4
        /*000c*/ 	.word	0xfffffffe
	.align		4
        /*0010*/ 	.word	0x00000000
	.align		4
        /*0014*/ 	.word	0xfffffffd
	.align		4
        /*0018*/ 	.word	0x00000000
	.align		4
        /*001c*/ 	.word	0xfffffffc


//--------------------- .nv.constant4             --------------------------
	.section	.nv.constant4,"a",@progbits
	.align	8
	.align		8
.nv.constant4:
        /*0000*/ 	.dword	_$_str
	.align		8
        /*0008*/ 	.dword	_$_str_$_2


//--------------------- .text.triton_poi_fused__native_batch_norm_legit_no_training_add_relu_14 --------------------------
	.section	.text.triton_poi_fused__native_batch_norm_legit_no_training_add_relu_14,"ax",@progbits
	.align	128
        .global         triton_poi_fused__native_batch_norm_legit_no_training_add_relu_14
        .type           triton_poi_fused__native_batch_norm_legit_no_training_add_relu_14,@function
        .size           triton_poi_fused__native_batch_norm_legit_no_training_add_relu_14,(.L_x_1 - triton_poi_fused__native_batch_norm_legit_no_training_add_relu_14)
        .other          triton_poi_fused__native_batch_norm_legit_no_training_add_relu_14,@"STO_CUDA_ENTRY STV_DEFAULT"
triton_poi_fused__native_batch_norm_legit_no_training_add_relu_14:
.text.triton_poi_fused__native_batch_norm_legit_no_training_add_relu_14:
[----:B------:R-:W-:Y:S01]  /*0000*/  LDC R1, c[0x0][0x28] ;  /* 0x00000a00ff017b82 */ /* 0x000fe20000000800 */
[----:B------:R-:W1:Y:S07]  /*0010*/  S2R R0, SR_TID.X ;  /* 0x0000000000007919 */ /* 0x000e6e0000002100 */
[----:B------:R-:W2:Y:S01]  /*0020*/  LDC.64 R24, c[0x0][0x218] ;  /* 0x00008600ff187b82 */ /* 0x000ea20000000a00 */
[----:B------:R-:W-:Y:S01]  /*0030*/  ULDC.64 UR4, c[0x0][0x208] ;  /* 0x0000820000047ab9 */ /* 0x000fe20000000a00 */
[----:B------:R-:W3:Y:S06]  /*0040*/  S2R R3, SR_CTAID.X ;  /* 0x0000000000037919 */ /* 0x000eec0000002500 */
[----:B------:R-:W4:Y:S01]  /*0050*/  LDC.64 R20, c[0x0][0x210] ;  /* 0x00008400ff147b82 */ /* 0x000f220000000a00 */
[----:B-1----:R-:W-:-:S04]  /*0060*/  SHF.L.U32 R0, R0, 0x2, RZ ;  /* 0x0000000200007819 */ /* 0x002fc800000006ff */
[----:B------:R-:W-:Y:S02]  /*0070*/  LOP3.LUT R0, R0, 0x1fc, RZ, 0xc0, !PT ;  /* 0x000001fc00007812 */ /* 0x000fe400078ec0ff */
[----:B---3--:R-:W-:Y:S02]  /*0080*/  SHF.R.S32.HI R12, RZ, 0x15, R3 ;  /* 0x00000015ff0c7819 */ /* 0x008fe40000011403 */
[----:B------:R-:W-:Y:S02]  /*0090*/  LEA R0, R3, R0, 0xa ;  /* 0x0000000003007211 */ /* 0x000fe400078e50ff */
[----:B------:R-:W-:Y:S02]  /*00a0*/  SGXT R12, R12, 0x1 ;  /* 0x000000010c0c781a */ /* 0x000fe40000000200 */
[----:B------:R-:W-:Y:S01]  /*00b0*/  IADD3 R31, R0, 0x200, RZ ;  /* 0x00000200001f7810 */ /* 0x000fe20007ffe0ff */
[----:B----4-:R-:W-:Y:S01]  /*00c0*/  IMAD.WIDE R20, R0, 0x4, R20 ;  /* 0x0000000400147825 */ /* 0x010fe200078e0214 */
[----:B------:R-:W-:-:S04]  /*00d0*/  LEA.HI R2, R12, R0, RZ, 0xa ;  /* 0x000000000c027211 */ /* 0x000fc800078f50ff */
[----:B------:R-:W-:Y:S01]  /*00e0*/  LOP3.LUT R3, R2, 0xfffffc00, RZ, 0xc0, !PT ;  /* 0xfffffc0002037812 */ /* 0x000fe200078ec0ff */
[----:B------:R-:W3:Y:S03]  /*00f0*/  LDG.E.128 R4, desc[UR4][R20.64] ;  /* 0x0000000414047981 */ /* 0x000ee6000c1e1d00 */
[----:B------:R-:W-:Y:S02]  /*0100*/  IADD3 R28, R0, -R3, RZ ;  /* 0x80000003001c7210 */ /* 0x000fe40007ffe0ff */
[----:B------:R-:W1:Y:S01]  /*0110*/  LDC.64 R2, c[0x0][0x220] ;  /* 0x00008800ff027b82 */ /* 0x000e620000000a00 */
[----:B------:R-:W-:Y:S02]  /*0120*/  LEA.HI R12, R12, R31, RZ, 0xa ;  /* 0x0000001f0c0c7211 */ /* 0x000fe400078f50ff */
[----:B--2---:R-:W-:Y:S02]  /*0130*/  IMAD.WIDE R8, R28, 0x4, R24 ;  /* 0x000000041c087825 */ /* 0x004fe400078e0218 */
[----:B------:R-:W-:Y:S01]  /*0140*/  LOP3.LUT R14, R12, 0xfffffc00, RZ, 0xc0, !PT ;  /* 0xfffffc000c0e7812 */ /* 0x000fe200078ec0ff */
[----:B------:R-:W2:Y:S03]  /*0150*/  LDG.E.128 R20, desc[UR4][R20.64+0x800] ;  /* 0x0008000414147981 */ /* 0x000ea6000c1e1d00 */
[----:B------:R-:W-:Y:S01]  /*0160*/  IADD3 R31, R31, -R14, RZ ;  /* 0x8000000e1f1f7210 */ /* 0x000fe20007ffe0ff */
[----:B------:R-:W3:Y:S01]  /*0170*/  LDG.E.EL.128 R8, desc[UR4][R8.64] ;  /* 0x0000000408087981 */ /* 0x000ee2000c2e1d00 */
[----:B-1----:R-:W-:-:S04]  /*0180*/  IMAD.WIDE R12, R28, 0x4, R2 ;  /* 0x000000041c0c7825 */ /* 0x002fc800078e0202 */
[C---:B------:R-:W-:Y:S02]  /*0190*/  IMAD.WIDE R18, R31.reuse, 0x4, R2 ;  /* 0x000000041f127825 */ /* 0x040fe400078e0202 */
[----:B------:R-:W4:Y:S04]  /*01a0*/  LDG.E.EL.128 R12, desc[UR4][R12.64] ;  /* 0x000000040c0c7981 */ /* 0x000f28000c2e1d00 */
[----:B------:R-:W5:Y:S01]  /*01b0*/  LDG.E.EL.128 R16, desc[UR4][R18.64] ;  /* 0x0000000412107981 */ /* 0x000f62000c2e1d00 */
[----:B------:R-:W-:-:S06]  /*01c0*/  IMAD.WIDE R24, R31, 0x4, R24 ;  /* 0x000000041f187825 */ /* 0x000fcc00078e0218 */
[----:B------:R-:W2:Y:S01]  /*01d0*/  LDG.E.EL.128 R24, desc[UR4][R24.64] ;  /* 0x0000000418187981 */ /* 0x000ea2000c2e1d00 */
[----:B------:R-:W-:Y:S01]  /*01e0*/  HFMA2.MMA R29, -RZ, RZ, 1.625, 0 ;  /* 0x3e800000ff1d7435 */ /* 0x000fe200000001ff */
[----:B---3--:R-:W-:Y:S01]  /*01f0*/  FADD R2, R7, -R11 ;  /* 0x8000000b07027221 */ /* 0x008fe20000000000 */
[----:B----4-:R-:W-:Y:S01]  /*0200*/  FADD R7, R12, 9.9999997473787516356e-06 ;  /* 0x3727c5ac0c077421 */ /* 0x010fe20000000000 */
[----:B-----5:R-:W-:-:S05]  /*0210*/  FADD R11, R16, 9.9999997473787516356e-06 ;  /* 0x3727c5ac100b7421 */ /* 0x020fca0000000000 */
[----:B------:R-:W1:Y:S01]  /*0220*/  MUFU.SQRT R7, R7 ;  /* 0x0000000700077308 */ /* 0x000e620000002000 */
[----:B------:R-:W-:Y:S01]  /*0230*/  FADD R17, R17, 9.9999997473787516356e-06 ;  /* 0x3727c5ac11117421 */ /* 0x000fe20000000000 */
[----:B------:R-:W-:-:S06]  /*0240*/  FADD R19, R19, 9.9999997473787516356e-06 ;  /* 0x3727c5ac13137421 */ /* 0x000fcc0000000000 */
[----:B------:R-:W3:Y:S01]  /*0250*/  MUFU.SQRT R11, R11 ;  /* 0x0000000b000b7308 */ /* 0x000ee20000002000 */
[----:B------:R-:W-:Y:S01]  /*0260*/  FADD R18, R18, 9.9999997473787516356e-06 ;  /* 0x3727c5ac12127421 */ /* 0x000fe20000000000 */
[----:B------:R-:W-:Y:S01]  /*0270*/  FADD R12, R5, -R9 ;  /* 0x80000009050c7221 */ /* 0x000fe20000000000 */
[----:B------:R-:W-:Y:S01]  /*0280*/  FADD R3, R6, -R10 ;  /* 0x8000000a06037221 */ /* 0x000fe20000000000 */
[----:B-1----:R-:W-:-:S04]  /*0290*/  FSETP.GT.AND P1, PT, R7, 8.50705917302346158658e+37, PT ;  /* 0x7e8000000700780b */ /* 0x002fc80003f24000 */
[----:B------:R-:W1:Y:S01]  /*02a0*/  MUFU.SQRT R16, R17 ;  /* 0x0000001100107308 */ /* 0x000e620000002000 */
[----:B------:R-:W-:-:S07]  /*02b0*/  FSETP.GEU.AND P6, PT, R7, 1.175494350822287508e-38, PT ;  /* 0x008000000700780b */ /* 0x000fce0003fce000 */
[----:B------:R-:W4:Y:S01]  /*02c0*/  MUFU.SQRT R5, R19 ;  /* 0x0000001300057308 */ /* 0x000f220000002000 */
[----:B---3--:R-:W-:-:S07]  /*02d0*/  FSETP.GT.AND P5, PT, R11, 8.50705917302346158658e+37, PT ;  /* 0x7e8000000b00780b */ /* 0x008fce0003fa4000 */
[----:B------:R-:W3:Y:S01]  /*02e0*/  MUFU.SQRT R6, R18 ;  /* 0x0000001200067308 */ /* 0x000ee20000002000 */
[----:B------:R-:W-:Y:S01]  /*02f0*/  FSETP.GEU.AND P4, PT, R11, 1.175494350822287508e-38, PT ;  /* 0x008000000b00780b */ /* 0x000fe20003f8e000 */
[----:B------:R-:W-:Y:S01]  /*0300*/  @P1 FMUL R7, R7, 0.25 ;  /* 0x3e80000007071820 */ /* 0x000fe20000400000 */
[----:B------:R-:W-:Y:S02]  /*0310*/  FSEL R33, R29, 1, P1 ;  /* 0x3f8000001d217808 */ /* 0x000fe40000800000 */
[----:B-1----:R-:W-:Y:S01]  /*0320*/  FSETP.GT.AND P0, PT, R16, 8.50705917302346158658e+37, PT ;  /* 0x7e8000001000780b */ /* 0x002fe20003f04000 */
[----:B------:R-:W-:Y:S02]  /*0330*/  @!P6 FMUL R7, R7, 16777216 ;  /* 0x4b8000000707e820 */ /* 0x000fe40000400000 */
[----:B------:R-:W-:Y:S01]  /*0340*/  @!P6 FMUL R33, R33, 16777216 ;  /* 0x4b8000002121e820 */ /* 0x000fe20000400000 */
[----:B----4-:R-:W-:Y:S01]  /*0350*/  FSETP.GT.AND P6, PT, R5, 8.50705917302346158658e+37, PT ;  /* 0x7e8000000500780b */ /* 0x010fe20003fc4000 */
[----:B------:R-:W-:Y:S01]  /*0360*/  FADD R30, R4, -R8 ;  /* 0x80000008041e7221 */ /* 0x000fe20000000000 */
[----:B------:R-:W-:Y:S01]  /*0370*/  @P5 FMUL R11, R11, 0.25 ;  /* 0x3e8000000b0b5820 */ /* 0x000fe20000400000 */
[----:B------:R-:W-:Y:S01]  /*0380*/  FSEL R4, R29, 1, P5 ;  /* 0x3f8000001d047808 */ /* 0x000fe20002800000 */
[----:B--2---:R-:W-:Y:S01]  /*0390*/  FADD R25, R21, -R25 ;  /* 0x8000001915197221 */ /* 0x004fe20000000000 */
[----:B------:R-:W-:Y:S01]  /*03a0*/  FSETP.GEU.AND P3, PT, R16, 1.175494350822287508e-38, PT ;  /* 0x008000001000780b */ /* 0x000fe20003f6e000 */
[----:B------:R-:W-:Y:S01]  /*03b0*/  FADD R24, R20, -R24 ;  /* 0x8000001814187221 */ /* 0x000fe20000000000 */
[C---:B---3--:R-:W-:Y:S01]  /*03c0*/  FSETP.GT.AND P2, PT, R6.reuse, 8.50705917302346158658e+37, PT ;  /* 0x7e8000000600780b */ /* 0x048fe20003f44000 */
[----:B------:R-:W-:Y:S01]  /*03d0*/  @!P4 FMUL R11, R11, 16777216 ;  /* 0x4b8000000b0bc820 */ /* 0x000fe20000400000 */
[C---:B------:R-:W-:Y:S01]  /*03e0*/  FSETP.GEU.AND P5, PT, R5.reuse, 1.175494350822287508e-38, PT ;  /* 0x008000000500780b */ /* 0x040fe20003fae000 */
[----:B------:R-:W1:Y:S01]  /*03f0*/  LDC.64 R18, c[0x0][0x228] ;  /* 0x00008a00ff127b82 */ /* 0x000e620000000a00 */
[----:B------:R-:W-:Y:S01]  /*0400*/  FSETP.GEU.AND P1, PT, R6, 1.175494350822287508e-38, PT ;  /* 0x008000000600780b */ /* 0x000fe20003f2e000 */
[----:B------:R-:W2:Y:S01]  /*0410*/  MUFU.RCP R8, R7 ;  /* 0x0000000700087308 */ /* 0x000ea20000001000 */
[----:B------:R-:W-:Y:S01]  /*0420*/  @P0 FMUL R16, R16, 0.25 ;  /* 0x3e80000010100820 */ /* 0x000fe20000400000 */
[----:B------:R-:W-:-:S04]  /*0430*/  @P6 FMUL R5, R5, 0.25 ;  /* 0x3e80000005056820 */ /* 0x000fc80000400000 */
[----:B------:R-:W3:Y:S02]  /*0440*/  LDC.64 R20, c[0x0][0x230] ;  /* 0x00008c00ff147b82 */ /* 0x000ee40000000a00 */
[----:B------:R-:W4:Y:S01]  /*0450*/  MUFU.RCP R11, R11 ;  /* 0x0000000b000b7308 */ /* 0x000f220000001000 */
[----:B------:R-:W-:Y:S01]  /*0460*/  @P2 FMUL R6, R6, 0.25 ;  /* 0x3e80000006062820 */ /* 0x000fe20000400000 */
[----:B------:R-:W-:Y:S01]  /*0470*/  @!P3 FMUL R16, R16, 16777216 ;  /* 0x4b8000001010b820 */ /* 0x000fe20000400000 */
[----:B------:R-:W-:Y:S02]  /*0480*/  @!P5 FMUL R5, R5, 16777216 ;  /* 0x4b8000000505d820 */ /* 0x000fe40000400000 */
[----:B------:R-:W-:Y:S01]  /*0490*/  @!P1 FMUL R6, R6, 16777216 ;  /* 0x4b80000006069820 */ /* 0x000fe20000400000 */
[----:B------:R-:W-:Y:S02]  /*04a0*/  @!P4 FMUL R4, R4, 16777216 ;  /* 0x4b8000000404c820 */ /* 0x000fe40000400000 */
[----:B------:R-:W5:Y:S01]  /*04b0*/  MUFU.RCP R16, R16 ;  /* 0x0000001000107308 */ /* 0x000f620000001000 */
[----:B--2---:R-:W-:Y:S01]  /*04c0*/  FMUL R33, R8, R33 ;  /* 0x0000002108217220 */ /* 0x004fe20000400000 */
[----:B------:R-:W-:-:S06]  /*04d0*/  FSEL R9, R29, 1, P0 ;  /* 0x3f8000001d097808 */ /* 0x000fcc0000000000 */
[----:B------:R-:W2:Y:S01]  /*04e0*/  MUFU.RCP R7, R6 ;  /* 0x0000000600077308 */ /* 0x000ea20000001000 */
[----:B----4-:R-:W-:Y:S01]  /*04f0*/  FMUL R11, R11, R4 ;  /* 0x000000040b0b7220 */ /* 0x010fe20000400000 */
[----:B------:R-:W-:-:S06]  /*0500*/  FSEL R4, R29, 1, P2 ;  /* 0x3f8000001d047808 */ /* 0x000fcc0001000000 */
[----:B------:R-:W4:Y:S01]  /*0510*/  MUFU.RCP R5, R5 ;  /* 0x0000000500057308 */ /* 0x000f220000001000 */
[----:B------:R-:W-:Y:S01]  /*0520*/  FSEL R8, R29, 1, P6 ;  /* 0x3f8000001d087808 */ /* 0x000fe20003000000 */
[----:B------:R-:W-:Y:S01]  /*0530*/  @!P3 FMUL R9, R9, 16777216 ;  /* 0x4b8000000909b820 */ /* 0x000fe20000400000 */
[----:B------:R-:W-:-:S03]  /*0540*/  @!P1 FMUL R4, R4, 16777216 ;  /* 0x4b80000004049820 */ /* 0x000fc60000400000 */
[----:B------:R-:W-:Y:S01]  /*0550*/  @!P5 FMUL R8, R8, 16777216 ;  /* 0x4b8000000808d820 */ /* 0x000fe20000400000 */
[----:B-----5:R-:W-:Y:S01]  /*0560*/  FMUL R16, R16, R9 ;  /* 0x0000000910107220 */ /* 0x020fe20000400000 */
[----:B--2---:R-:W-:Y:S01]  /*0570*/  FMUL R7, R7, R4 ;  /* 0x0000000407077220 */ /* 0x004fe20000400000 */
[----:B------:R-:W-:Y:S01]  /*0580*/  FADD R23, R23, -R27 ;  /* 0x8000001b17177221 */ /* 0x000fe20000000000 */
[----:B------:R-:W-:Y:S01]  /*0590*/  FADD R22, R22, -R26 ;  /* 0x8000001a16167221 */ /* 0x000fe20000000000 */
[----:B----4-:R-:W-:Y:S01]  /*05a0*/  FMUL R6, R5, R8 ;  /* 0x0000000805067220 */ /* 0x010fe20000400000 */
[----:B-1----:R-:W-:-:S04]  /*05b0*/  IMAD.WIDE R4, R31, 0x4, R18 ;  /* 0x000000041f047825 */ /* 0x002fc800078e0212 */
[----:B---3--:R-:W-:-:S04]  /*05c0*/  IMAD.WIDE R8, R31, 0x4, R20 ;  /* 0x000000041f087825 */ /* 0x008fc800078e0214 */
[----:B------:R-:W-:Y:S01]  /*05d0*/  FMUL R27, R11, R24 ;  /* 0x000000180b1b7220 */ /* 0x000fe20000400000 */
[----:B------:R-:W-:Y:S01]  /*05e0*/  FMUL R26, R16, R25 ;  /* 0x00000019101a7220 */ /* 0x000fe20000400000 */
[----:B------:R-:W-:Y:S01]  /*05f0*/  FMUL R25, R7, R22 ;  /* 0x0000001607197220 */ /* 0x000fe20000400000 */
[----:B------:R-:W-:Y:S02]  /*0600*/  FMUL R24, R6, R23 ;  /* 0x0000001706187220 */ /* 0x000fe40000400000 */
[----:B------:R-:W2:Y:S04]  /*0610*/  LDG.E.EL.128 R4, desc[UR4][R4.64] ;  /* 0x0000000404047981 */ /* 0x000ea8000c2e1d00 */
[----:B------:R-:W2:Y:S01]  /*0620*/  LDG.E.EL.128 R8, desc[UR4][R8.64] ;  /* 0x0000000408087981 */ /* 0x000ea2000c2e1d00 */
[----:B------:R-:W-:-:S04]  /*0630*/  IMAD.WIDE R18, R28, 0x4, R18 ;  /* 0x000000041c127825 */ /* 0x000fc800078e0212 */
[----:B------:R-:W-:Y:S02]  /*0640*/  IMAD.WIDE R20, R28, 0x4, R20 ;  /* 0x000000041c147825 */ /* 0x000fe400078e0214 */
[----:B------:R-:W3:Y:S04]  /*0650*/  LDG.E.EL.128 R16, desc[UR4][R18.64] ;  /* 0x0000000412107981 */ /* 0x000ee8000c2e1d00 */
[----:B------:R-:W3:Y:S01]  /*0660*/  LDG.E.EL.128 R20, desc[UR4][R20.64] ;  /* 0x0000000414147981 */ /* 0x000ee2000c2e1d00 */
[----:B------:R-:W-:Y:S01]  /*0670*/  FADD R13, R13, 9.9999997473787516356e-06 ;  /* 0x3727c5ac0d0d7421 */ /* 0x000fe20000000000 */
[----:B------:R-:W-:Y:S01]  /*0680*/  FADD R15, R15, 9.9999997473787516356e-06 ;  /* 0x3727c5ac0f0f7421 */ /* 0x000fe20000000000 */
[----:B------:R-:W-:Y:S01]  /*0690*/  FADD R14, R14, 9.9999997473787516356e-06 ;  /* 0x3727c5ac0e0e7421 */ /* 0x000fe20000000000 */
[----:B------:R-:W-:Y:S01]  /*06a0*/  FMUL R31, R33, R30 ;  /* 0x0000001e211f7220 */ /* 0x000fe20000400000 */
[----:B--2---:R-:W-:-:S02]  /*06b0*/  FFMA R25, R6, R25, R10 ;  /* 0x0000001906197223 */ /* 0x004fc4000000000a */
[----:B------:R-:W1:Y:S01]  /*06c0*/  MUFU.SQRT R6, R13 ;  /* 0x0000000d00067308 */ /* 0x000e620000002000 */
[----:B------:R-:W-:Y:S01]  /*06d0*/  FFMA R26, R5, R26, R9 ;  /* 0x0000001a051a7223 */ /* 0x000fe20000000009 */
[----:B------:R-:W-:-:S06]  /*06e0*/  FFMA R24, R7, R24, R11 ;  /* 0x0000001807187223 */ /* 0x000fcc000000000b */
[----:B------:R-:W2:Y:S08]  /*06f0*/  MUFU.SQRT R9, R15 ;  /* 0x0000000f00097308 */ /* 0x000eb00000002000 */
[----:B------:R-:W4:Y:S01]  /*0700*/  MUFU.SQRT R7, R14 ;  /* 0x0000000e00077308 */ /* 0x000f220000002000 */
[C---:B-1----:R-:W-:Y:S02]  /*0710*/  FSETP.GT.AND P0, PT, R6.reuse, 8.50705917302346158658e+37, PT ;  /* 0x7e8000000600780b */ /* 0x042fe40003f04000 */
[----:B------:R-:W-:Y:S01]  /*0720*/  FSETP.GEU.AND P3, PT, R6, 1.175494350822287508e-38, PT ;  /* 0x008000000600780b */ /* 0x000fe20003f6e000 */
[----:B------:R-:W-:-:S02]  /*0730*/  FFMA R27, R4, R27, R8 ;  /* 0x0000001b041b7223 */ /* 0x000fc40000000008 */
[----:B------:R-:W1:Y:S01]  /*0740*/  LDC.64 R4, c[0x0][0x238] ;  /* 0x00008e00ff047b82 */ /* 0x000e620000000a00 */
[C---:B--2---:R-:W-:Y:S02]  /*0750*/  FSETP.GT.AND P2, PT, R9.reuse, 8.50705917302346158658e+37, PT ;  /* 0x7e8000000900780b */ /* 0x044fe40003f44000 */
[----:B------:R-:W-:Y:S02]  /*0760*/  FSETP.GEU.AND P5, PT, R9, 1.175494350822287508e-38, PT ;  /* 0x008000000900780b */ /* 0x000fe40003fae000 */
[----:B----4-:R-:W-:-:S03]  /*0770*/  FSETP.GT.AND P1, PT, R7, 8.50705917302346158658e+37, PT ;  /* 0x7e8000000700780b */ /* 0x010fc60003f24000 */
[----:B------:R-:W-:Y:S01]  /*0780*/  @P0 FMUL R6, R6, 0.25 ;  /* 0x3e80000006060820 */ /* 0x000fe20000400000 */
[----:B------:R-:W-:-:S03]  /*0790*/  FSETP.GEU.AND P4, PT, R7, 1.175494350822287508e-38, PT ;  /* 0x008000000700780b */ /* 0x000fc60003f8e000 */
[----:B------:R-:W-:Y:S02]  /*07a0*/  @!P3 FMUL R6, R6, 16777216 ;  /* 0x4b8000000606b820 */ /* 0x000fe40000400000 */
[----:B------:R-:W-:Y:S02]  /*07b0*/  @P2 FMUL R9, R9, 0.25 ;  /* 0x3e80000009092820 */ /* 0x000fe40000400000 */
[----:B------:R-:W2:Y:S02]  /*07c0*/  MUFU.RCP R13, R6 ;  /* 0x00000006000d7308 */ /* 0x000ea40000001000 */
[----:B------:R-:W-:Y:S01]  /*07d0*/  @!P5 FMUL R9, R9, 16777216 ;  /* 0x4b8000000909d820 */ /* 0x000fe20000400000 */
[----:B------:R-:W-:Y:S01]  /*07e0*/  @P1 FMUL R7, R7, 0.25 ;  /* 0x3e80000007071820 */ /* 0x000fe20000400000 */
[----:B------:R-:W-:-:S03]  /*07f0*/  FSEL R10, R29, 1, P0 ;  /* 0x3f8000001d0a7808 */ /* 0x000fc60000000000 */
[----:B------:R-:W-:Y:S01]  /*0800*/  @!P4 FMUL R7, R7, 16777216 ;  /* 0x4b8000000707c820 */ /* 0x000fe20000400000 */
[----:B------:R-:W4:Y:S01]  /*0810*/  MUFU.RCP R9, R9 ;  /* 0x0000000900097308 */ /* 0x000f220000001000 */
[----:B------:R-:W-:Y:S01]  /*0820*/  @!P3 FMUL R10, R10, 16777216 ;  /* 0x4b8000000a0ab820 */ /* 0x000fe20000400000 */
[----:B-1----:R-:W-:Y:S01]  /*0830*/  IMAD.WIDE R14, R0, 0x4, R4 ;  /* 0x00000004000e7825 */ /* 0x002fe200078e0204 */
[----:B------:R-:W-:-:S05]  /*0840*/  FSEL R11, R29, 1, P1 ;  /* 0x3f8000001d0b7808 */ /* 0x000fca0000800000 */
[----:B------:R1:W5:Y:S01]  /*0850*/  MUFU.RCP R8, R7 ;  /* 0x0000000700087308 */ /* 0x0003620000001000 */
[----:B--2---:R-:W-:Y:S01]  /*0860*/  FMUL R13, R13, R10 ;  /* 0x0000000a0d0d7220 */ /* 0x004fe20000400000 */
[----:B------:R-:W-:Y:S01]  /*0870*/  FSEL R10, R29, 1, P2 ;  /* 0x3f8000001d0a7808 */ /* 0x000fe20001000000 */
[----:B------:R-:W-:-:S04]  /*0880*/  @!P4 FMUL R11, R11, 16777216 ;  /* 0x4b8000000b0bc820 */ /* 0x000fc80000400000 */
[----:B------:R-:W-:Y:S01]  /*0890*/  @!P5 FMUL R10, R10, 16777216 ;  /* 0x4b8000000a0ad820 */ /* 0x000fe20000400000 */
[----:B-1----:R-:W2:Y:S01]  /*08a0*/  LDG.E.128 R4, desc[UR4][R14.64] ;  /* 0x000000040e047981 */ /* 0x002ea2000c1e1d00 */
[----:B---3--:R-:W-:Y:S02]  /*08b0*/  FFMA R31, R16, R31, R20 ;  /* 0x0000001f101f7223 */ /* 0x008fe40000000014 */
[----:B----4-:R-:W-:Y:S01]  /*08c0*/  FMUL R29, R9, R10 ;  /* 0x0000000a091d7220 */ /* 0x010fe20000400000 */
[----:B-----5:R-:W-:Y:S02]  /*08d0*/  FMUL R16, R8, R11 ;  /* 0x0000000b08107220 */ /* 0x020fe40000400000 */
[----:B------:R-:W3:Y:S01]  /*08e0*/  LDG.E.128 R8, desc[UR4][R14.64+0x800] ;  /* 0x000800040e087981 */ /* 0x000ee2000c1e1d00 */
[----:B------:R-:W-:Y:S02]  /*08f0*/  FMUL R20, R13, R12 ;  /* 0x0000000c0d147220 */ /* 0x000fe40000400000 */
[----:B------:R-:W1:Y:S01]  /*0900*/  LDC.64 R12, c[0x0][0x240] ;  /* 0x00009000ff0c7b82 */ /* 0x000e620000000a00 */
[----:B------:R-:W-:Y:S01]  /*0910*/  FMUL R2, R29, R2 ;  /* 0x000000021d027220 */ /* 0x000fe20000400000 */
[----:B------:R-:W-:Y:S01]  /*0920*/  FMUL R3, R16, R3 ;  /* 0x0000000310037220 */ /* 0x000fe20000400000 */
[----:B------:R-:W-:-:S02]  /*0930*/  FFMA R20, R17, R20, R21 ;  /* 0x0000001411147223 */ /* 0x000fc40000000015 */
[----:B------:R-:W-:Y:S01]  /*0940*/  FFMA R2, R19, R2, R23 ;  /* 0x0000000213027223 */ /* 0x000fe20000000017 */
[----:B------:R-:W-:Y:S01]  /*0950*/  FFMA R3, R18, R3, R22 ;  /* 0x0000000312037223 */ /* 0x000fe20000000016 */
[----:B-1----:R-:W-:Y:S01]  /*0960*/  IMAD.WIDE R12, R0, 0x4, R12 ;  /* 0x00000004000c7825 */ /* 0x002fe200078e020c */
[----:B--2---:R-:W-:-:S03]  /*0970*/  FSETP.GEU.AND P6, PT, R31, -R4, PT ;  /* 0x800000041f00720b */ /* 0x004fc60003fce000 */
[----:B------:R-:W-:Y:S01]  /*0980*/  FADD R4, R4, R31 ;  /* 0x0000001f04047221 */ /* 0x000fe20000000000 */
[----:B------:R-:W-:Y:S01]  /*0990*/  FSETP.GEU.AND P0, PT, R20, -R5, PT ;  /* 0x800000051400720b */ /* 0x000fe20003f0e000 */
[----:B------:R-:W-:Y:S01]  /*09a0*/  FADD R5, R5, R20 ;  /* 0x0000001405057221 */ /* 0x000fe20000000000 */
[----:B------:R-:W-:Y:S02]  /*09b0*/  FSETP.GEU.AND P1, PT, R3, -R6, PT ;  /* 0x800000060300720b */ /* 0x000fe40003f2e000 */
[----:B------:R-:W-:Y:S01]  /*09c0*/  SEL R4, R4, RZ, P6 ;  /* 0x000000ff04047207 */ /* 0x000fe20003000000 */
[----:B------:R-:W-:Y:S01]  /*09d0*/  FADD R6, R6, R3 ;  /* 0x0000000306067221 */ /* 0x000fe20000000000 */
[----:B------:R-:W-:Y:S01]  /*09e0*/  FSETP.GEU.AND P2, PT, R2, -R7, PT ;  /* 0x800000070200720b */ /* 0x000fe20003f4e000 */
[----:B------:R-:W-:Y:S01]  /*09f0*/  FADD R7, R7, R2 ;  /* 0x0000000207077221 */ /* 0x000fe20000000000 */
[----:B---3--:R-:W-:Y:S01]  /*0a00*/  FSETP.GEU.AND P3, PT, R27, -R8, PT ;  /* 0x800000081b00720b */ /* 0x008fe20003f6e000 */
[----:B------:R-:W-:Y:S01]  /*0a10*/  FADD R8, R8, R27 ;  /* 0x0000001b08087221 */ /* 0x000fe20000000000 */
[----:B------:R-:W-:Y:S01]  /*0a20*/  FSETP.GEU.AND P4, PT, R26, -R9, PT ;  /* 0x800000091a00720b */ /* 0x000fe20003f8e000 */
[----:B------:R-:W-:Y:S01]  /*0a30*/  FADD R9, R9, R26 ;  /* 0x0000001a09097221 */ /* 0x000fe20000000000 */
[----:B------:R-:W-:Y:S01]  /*0a40*/  FSETP.GEU.AND P5, PT, R25, -R10, PT ;  /* 0x8000000a1900720b */ /* 0x000fe20003fae000 */
[----:B------:R-:W-:Y:S01]  /*0a50*/  FADD R10, R10, R25 ;  /* 0x000000190a0a7221 */ /* 0x000fe20000000000 */
[----:B------:R-:W-:Y:S01]  /*0a60*/  FSETP.GEU.AND P6, PT, R24, -R11, PT ;  /* 0x8000000b1800720b */ /* 0x000fe20003fce000 */
[----:B------:R-:W-:Y:S01]  /*0a70*/  FADD R11, R11, R24 ;  /* 0x000000180b0b7221 */ /* 0x000fe20000000000 */
[----:B------:R-:W-:-:S02]  /*0a80*/  SEL R5, R5, RZ, P0 ;  /* 0x000000ff05057207 */ /* 0x000fc40000000000 */
[----:B------:R-:W-:Y:S02]  /*0a90*/  SEL R6, R6, RZ, P1 ;  /* 0x000000ff06067207 */ /* 0x000fe40000800000 */
[----:B------:R-:W-:Y:S02]  /*0aa0*/  SEL R7, R7, RZ, P2 ;  /* 0x000000ff07077207 */ /* 0x000fe40001000000 */
[----:B------:R-:W-:Y:S02]  /*0ab0*/  SEL R8, R8, RZ, P3 ;  /* 0x000000ff08087207 */ /* 0x000fe40001800000 */
[----:B------:R-:W-:Y:S02]  /*0ac0*/  SEL R9, R9, RZ, P4 ;  /* 0x000000ff09097207 */ /* 0x000fe40002000000 */
[----:B------:R-:W-:Y:S02]  /*0ad0*/  SEL R10, R10, RZ, P5 ;  /* 0x000000ff0a0a7207 */ /* 0x000fe40002800000 */
[----:B------:R-:W-:Y:S01]  /*0ae0*/  SEL R11, R11, RZ, P6 ;  /* 0x000000ff0b0b7207 */ /* 0x000fe20003000000 */
[----:B------:R-:W-:Y:S04]  /*0af0*/  STG.E.128 desc[UR4][R12.64], R4 ;  /* 0x000000040c007986 */ /* 0x000fe8000c101d04 */
[----:B------:R-:W-:Y:S01]  /*0b00*/  STG.E.128 desc[UR4][R12.64+0x800], R8 ;  /* 0x000800080c007986 */ /* 0x000fe2000c101d04 */
[----:B------:R-:W-:Y:S05]  /*0b10*/  EXIT ;  /* 0x000000000000794d */ /* 0x000fea0003800000 */
.L_x_0:
[----:B------:R-:W-:-:S00]  /*0b20*/  BRA `(.L_x_0) ;  /* 0xfffffffc00fc7947 */ /* 0x000fc0000383ffff */
[----:B------:R-:W-:-:S00]  /*0b30*/  NOP ;  /* 0x0000000000007918 */ /* 0x000fc00000000000 */
        /* <DEDUP_REMOVED lines=12> */
.L_x_1:


//--------------------- .nv.global.init           --------------------------
	.section	.nv.global.init,"aw",@progbits
.nv.global.init:
	.type		_$_str,@object
	.size		_$_str,(_$_str_$_2 - _$_str)
_$_str:
        /*0000*/ 	.byte	0x5f, 0x5f, 0x43, 0x55, 0x44, 0x41, 0x5f, 0x46, 0x54, 0x5a, 0x00
	.type		_$_str_$_2,@object
	.size		_$_str_$_2,(.L_1 - _$_str_$_2)
_$_str_$_2:
        /*000b*/ 	.byte	0x5f, 0x5f, 0x43, 0x55, 0x44, 0x41, 0x5f, 0x50, 0x52, 0x45, 0x43, 0x5f, 0x53, 0x51, 0x52, 0x54
        /*001b*/ 	.byte	0x00
.L_1:


//--------------------- .nv.constant0.triton_poi_fused__native_batch_norm_legit_no_training_add_relu_14 --------------------------
	.section	.nv.constant0.triton_poi_fused__native_batch_norm_legit_no_training_add_relu_14,"a",@progbits
	.sectionflags	@""
	.align	4
.nv.constant0.triton_poi_fused__native_batch_norm_legit_no_training_add_relu_14:
	.zero		588
